	.headerflags	@"EF_CUDA_TEXMODE_UNIFIED EF_CUDA_64BIT_ADDRESS EF_CUDA_ACCELERATORS EF_CUDA_SM90 EF_CUDA_VIRTUAL_SM(EF_CUDA_SM90)"
	.elftype	@"ET_EXEC"


//--------------------- .nv.info                  --------------------------
	.section	.nv.info,"",@"SHT_CUDA_INFO"
	.align	4


	//----- nvinfo : EIATTR_REGCOUNT
	.align		4
        /*0000*/ 	.byte	0x04, 0x2f
        /*0002*/ 	.short	(.L_1 - .L_0)
	.align		4
.L_0:
        /*0004*/ 	.word	index@(triton_poi_fused_5)
        /*0008*/ 	.word	0x0000001e


	//----- nvinfo : EIATTR_MIN_STACK_SIZE
	.align		4
.L_1:
        /*000c*/ 	.byte	0x04, 0x12
        /*000e*/ 	.short	(.L_3 - .L_2)
	.align		4
.L_2:
        /*0010*/ 	.word	index@(triton_poi_fused_5)
        /*0014*/ 	.word	0x00000000


	//----- nvinfo : EIATTR_FRAME_SIZE
	.align		4
.L_3:
        /*0018*/ 	.byte	0x04, 0x11
        /*001a*/ 	.short	(.L_5 - .L_4)
	.align		4
.L_4:
        /*001c*/ 	.word	index@(triton_poi_fused_5)
        /*0020*/ 	.word	0x00000000


	//----- nvinfo : EIATTR_MIN_STACK_SIZE
	.align		4
.L_5:
        /*0024*/ 	.byte	0x04, 0x12
        /*0026*/ 	.short	(.L_7 - .L_6)
	.align		4
.L_6:
        /*0028*/ 	.word	index@(triton_poi_fused_5)
        /*002c*/ 	.word	0x00000000
.L_7:


//--------------------- .nv.info.triton_poi_fused_5 --------------------------
	.section	.nv.info.triton_poi_fused_5,"",@"SHT_CUDA_INFO"
	.sectionflags	@""
	.align	4


	//----- nvinfo : EIATTR_CUDA_API_VERSION
	.align		4
        /*0000*/ 	.byte	0x04, 0x37
        /*0002*/ 	.short	(.L_9 - .L_8)
.L_8:
        /*0004*/ 	.word	0x0000007c


	//----- nvinfo : EIATTR_KPARAM_INFO
	.align		4
.L_9:
        /*0008*/ 	.byte	0x04, 0x17
        /*000a*/ 	.short	(.L_11 - .L_10)
.L_10:
        /*000c*/ 	.word	0x00000000
        /*0010*/ 	.short	0x0003
        /*0012*/ 	.short	0x0014
        /*0014*/ 	.byte	0x00, 0xf0, 0x11, 0x00


	//----- nvinfo : EIATTR_KPARAM_INFO
	.align		4
.L_11:
        /*0018*/ 	.byte	0x04, 0x17
        /*001a*/ 	.short	(.L_13 - .L_12)
.L_12:
        /*001c*/ 	.word	0x00000000
        /*0020*/ 	.short	0x0002
        /*0022*/ 	.short	0x0010
        /*0024*/ 	.byte	0x00, 0xf0, 0x11, 0x00


	//----- nvinfo : EIATTR_KPARAM_INFO
	.align		4
.L_13:
        /*0028*/ 	.byte	0x04, 0x17
        /*002a*/ 	.short	(.L_15 - .L_14)
.L_14:
        /*002c*/ 	.word	0x00000000
        /*0030*/ 	.short	0x0001
        /*0032*/ 	.short	0x0008
        /*0034*/ 	.byte	0x00, 0xf4, 0x21, 0x00


	//----- nvinfo : EIATTR_KPARAM_INFO
	.align		4
.L_15:
        /*0038*/ 	.byte	0x04, 0x17
        /*003a*/ 	.short	(.L_17 - .L_16)
.L_16:
        /*003c*/ 	.word	0x00000000
        /*0040*/ 	.short	0x0000
        /*0042*/ 	.short	0x0000
        /*0044*/ 	.byte	0x00, 0xf4, 0x21, 0x00


	//----- nvinfo : EIATTR_SPARSE_MMA_MASK
	.align		4
.L_17:
        /*0048*/ 	.byte	0x03, 0x50
        /*004a*/ 	.short	0x0000


	//----- nvinfo : EIATTR_MAXREG_COUNT
	.align		4
        /*004c*/ 	.byte	0x03, 0x1b
        /*004e*/ 	.short	0x00ff


	//----- nvinfo : EIATTR_EXIT_INSTR_OFFSETS
	.align		4
        /*0050*/ 	.byte	0x04, 0x1c
        /*0052*/ 	.short	(.L_19 - .L_18)


	//   ....[0]....
.L_18:
        /*0054*/ 	.word	0x00000900


	//   ....[1]....
        /*0058*/ 	.word	0x000009a0


	//----- nvinfo : EIATTR_REQNTID
	.align		4
.L_19:
        /*005c*/ 	.byte	0x04, 0x10
        /*005e*/ 	.short	(.L_21 - .L_20)
.L_20:
        /*0060*/ 	.word	0x00000080
        /*0064*/ 	.word	0x00000001
        /*0068*/ 	.word	0x00000001


	//----- nvinfo : EIATTR_CBANK_PARAM_SIZE
	.align		4
.L_21:
        /*006c*/ 	.byte	0x03, 0x19
        /*006e*/ 	.short	0x0018


	//----- nvinfo : EIATTR_PARAM_CBANK
	.align		4
        /*0070*/ 	.byte	0x04, 0x0a
        /*0072*/ 	.short	(.L_23 - .L_22)
	.align		4
.L_22:
        /*0074*/ 	.word	index@(.nv.constant0.triton_poi_fused_5)
        /*0078*/ 	.short	0x0210
        /*007a*/ 	.short	0x0018


	//----- nvinfo : EIATTR_SW_WAR
	.align		4
.L_23:
        /*007c*/ 	.byte	0x04, 0x36
        /*007e*/ 	.short	(.L_25 - .L_24)
.L_24:
        /*0080*/ 	.word	0x00000008
.L_25:


//--------------------- .nv.callgraph             --------------------------
	.section	.nv.callgraph,"",@"SHT_CUDA_CALLGRAPH"
	.align	4
	.sectionentsize	8
	.align		4
        /*0000*/ 	.word	0x00000000
	.align		4
        /*0004*/ 	.word	0xffffffff
	.align		4
        /*0008*/ 	.word	0x00000000
	.align		4
        /*000c*/ 	.word	0xfffffffe
	.align		4
        /*0010*/ 	.word	0x00000000
	.align		4
        /*0014*/ 	.word	0xfffffffd
	.align		4
        /*0018*/ 	.word	0x00000000
	.align		4
        /*001c*/ 	.word	0xfffffffc


//--------------------- .text.triton_poi_fused_5  --------------------------
	.section	.text.triton_poi_fused_5,"ax",@progbits
	.sectionflags	@"SHF_BARRIERS=1"
	.align	128
        .global         triton_poi_fused_5
        .type           triton_poi_fused_5,@function
        .size           triton_poi_fused_5,(.L_x_1 - triton_poi_fused_5)
        .other          triton_poi_fused_5,@"STO_CUDA_ENTRY STV_DEFAULT"
triton_poi_fused_5:
.text.triton_poi_fused_5:
[----:B------:R-:W0:Y:S01]  /*0000*/  LDC R1, c[0x0][0x28] ;  /* 0x00000a00ff017b82 */ /* 0x000e220000000800 */
[----:B------:R-:W1:Y:S07]  /*0010*/  S2R R0, SR_TID.X ;  /* 0x0000000000007919 */ /* 0x000e6e0000002100 */
[----:B------:R-:W2:Y:S01]  /*0020*/  S2UR UR4, SR_CTAID.Y ;  /* 0x00000000000479c3 */ /* 0x000ea20000002600 */
[----:B------:R-:W-:Y:S02]  /*0030*/  CS2R R8, SRZ ;  /* 0x0000000000087805 */ /* 0x000fe4000001ff00 */
[----:B------:R-:W-:Y:S01]  /*0040*/  CS2R R10, SRZ ;  /* 0x00000000000a7805 */ /* 0x000fe2000001ff00 */
[----:B------:R-:W3:Y:S01]  /*0050*/  S2R R3, SR_CTAID.X ;  /* 0x0000000000037919 */ /* 0x000ee20000002500 */
[----:B------:R-:W-:-:S03]  /*0060*/  ULDC.64 UR8, c[0x0][0x208] ;  /* 0x0000820000087ab9 */ /* 0x000fc60000000a00 */
[----:B------:R-:W4:Y:S01]  /*0070*/  LDC.64 R4, c[0x0][0x210] ;  /* 0x00008400ff047b82 */ /* 0x000f220000000a00 */
[----:B--2---:R-:W-:Y:S01]  /*0080*/  USHF.L.U32 UR4, UR4, 0x4, URZ ;  /* 0x0000000404047899 */ /* 0x004fe2000800063f */
[----:B-1----:R-:W-:Y:S01]  /*0090*/  SHF.R.U32.HI R2, RZ, 0x4, R0 ;  /* 0x00000004ff027819 */ /* 0x002fe20000011600 */
[----:B------:R-:W-:-:S03]  /*00a0*/  IMAD.SHL.U32 R6, R0, 0x4, RZ ;  /* 0x0000000400067824 */ /* 0x000fc600078e00ff */
[----:B------:R-:W-:Y:S01]  /*00b0*/  SGXT.U32 R2, R2, 0x3 ;  /* 0x000000030202781a */ /* 0x000fe20000000000 */
[----:B---3--:R-:W-:-:S03]  /*00c0*/  IMAD.SHL.U32 R3, R3, 0x40, RZ ;  /* 0x0000004003037824 */ /* 0x008fc600078e00ff */
[----:B------:R-:W-:Y:S02]  /*00d0*/  LOP3.LUT R2, R2, UR4, RZ, 0xfc, !PT ;  /* 0x0000000402027c12 */ /* 0x000fe4000f8efcff */
[----:B------:R-:W-:Y:S02]  /*00e0*/  LOP3.LUT R7, R3, 0x3c, R6, 0xf8, !PT ;  /* 0x0000003c03077812 */ /* 0x000fe400078ef806 */
[----:B------:R-:W-:-:S03]  /*00f0*/  ISETP.GE.AND P0, PT, R2, 0xc, PT ;  /* 0x0000000c0200780c */ /* 0x000fc60003f06270 */
[C---:B------:R-:W-:Y:S01]  /*0100*/  IMAD R13, R2.reuse, 0x10000, R7 ;  /* 0x00010000020d7824 */ /* 0x040fe200078e0207 */
[----:B------:R-:W-:-:S03]  /*0110*/  LOP3.LUT R2, R2, 0x8, RZ, 0xfc, !PT ;  /* 0x0000000802027812 */ /* 0x000fc600078efcff */
[----:B----4-:R-:W-:Y:S01]  /*0120*/  IMAD.WIDE R12, R13, 0x4, R4 ;  /* 0x000000040d0c7825 */ /* 0x010fe200078e0204 */
[----:B------:R-:W-:-:S03]  /*0130*/  ISETP.GE.AND P1, PT, R2, 0xc, PT ;  /* 0x0000000c0200780c */ /* 0x000fc60003f26270 */
[----:B------:R-:W-:Y:S02]  /*0140*/  IMAD R15, R2, 0x10000, R7 ;  /* 0x00010000020f7824 */ /* 0x000fe400078e0207 */
[----:B------:R1:W2:Y:S01]  /*0150*/  @!P0 LDG.E.EL.128 R8, desc[UR8][R12.64] ;  /* 0x000000080c088981 */ /* 0x0002a2000c2e1d00 */
[----:B------:R-:W-:Y:S01]  /*0160*/  CS2R R6, SRZ ;  /* 0x0000000000067805 */ /* 0x000fe2000001ff00 */
[----:B------:R-:W-:Y:S01]  /*0170*/  IMAD.WIDE R14, R15, 0x4, R4 ;  /* 0x000000040f0e7825 */ /* 0x000fe200078e0204 */
[----:B------:R-:W-:-:S06]  /*0180*/  CS2R R4, SRZ ;  /* 0x0000000000047805 */ /* 0x000fcc000001ff00 */
[----:B------:R3:W4:Y:S01]  /*0190*/  @!P1 LDG.E.EL.128 R4, desc[UR8][R14.64] ;  /* 0x000000080e049981 */ /* 0x000722000c2e1d00 */
[----:B------:R-:W5:Y:S01]  /*01a0*/  S2UR UR6, SR_CgaCtaId ;  /* 0x00000000000679c3 */ /* 0x000f620000008800 */
[----:B------:R-:W-:Y:S01]  /*01b0*/  UMOV UR5, 0x400 ;  /* 0x0000040000057882 */ /* 0x000fe20000000000 */
[----:B------:R-:W-:Y:S01]  /*01c0*/  UISETP.GE.AND UP0, UPT, UR4, URZ, UPT ;  /* 0x0000003f0400728c */ /* 0x000fe2000bf06270 */
[----:B------:R-:W1:Y:S01]  /*01d0*/  S2R R16, SR_TID.X ;  /* 0x0000000000107919 */ /* 0x000e620000002100 */
[----:B-----5:R-:W-:Y:S01]  /*01e0*/  UPRMT UR5, UR6, 0x654, UR5 ;  /* 0x0000065406057896 */ /* 0x020fe20008000005 */
[C---:B01----:R-:W-:Y:S01]  /*01f0*/  IMAD.SHL.U32 R19, R16.reuse, 0x4, RZ ;  /* 0x0000000410137824 */ /* 0x043fe200078e00ff */
[----:B------:R-:W-:-:S04]  /*0200*/  LOP3.LUT R17, R16, 0x40, RZ, 0xc0, !PT ;  /* 0x0000004010117812 */ /* 0x000fc800078ec0ff */
[----:B------:R-:W-:-:S04]  /*0210*/  LOP3.LUT R2, R19, 0xc0, RZ, 0xc0, !PT ;  /* 0x000000c013027812 */ /* 0x000fc800078ec0ff */
[----:B------:R-:W-:Y:S02]  /*0220*/  LEA R12, R17, R2, 0x2 ;  /* 0x00000002110c7211 */ /* 0x000fe400078e10ff */
[--C-:B------:R-:W-:Y:S02]  /*0230*/  SHF.R.U32.HI R2, RZ, 0x4, R0.reuse ;  /* 0x00000004ff027819 */ /* 0x100fe40000011600 */
[----:B------:R-:W-:Y:S02]  /*0240*/  LOP3.LUT R24, R12, 0x3c, R19, 0xf8, !PT ;  /* 0x0000003c0c187812 */ /* 0x000fe400078ef813 */
[----:B------:R-:W-:Y:S02]  /*0250*/  LEA.HI R13, R12, UR5, RZ, 0x1c ;  /* 0x000000050c0d7c11 */ /* 0x000fe4000f8fe0ff */
[----:B------:R-:W-:Y:S02]  /*0260*/  LOP3.LUT R12, R3, 0x3f, R0, 0xf8, !PT ;  /* 0x0000003f030c7812 */ /* 0x000fe400078ef800 */
[----:B------:R-:W-:Y:S01]  /*0270*/  SHF.R.U32.HI R3, RZ, 0x6, R0 ;  /* 0x00000006ff037819 */ /* 0x000fe20000011600 */
[----:B------:R-:W-:Y:S01]  /*0280*/  IMAD R24, R24, 0x4, R13 ;  /* 0x0000000418187824 */ /* 0x000fe200078e020d */
[----:B------:R-:W-:-:S02]  /*0290*/  LOP3.LUT R0, R16, 0x7f, RZ, 0xc0, !PT ;  /* 0x0000007f10007812 */ /* 0x000fc400078ec0ff */
[----:B------:R-:W-:Y:S02]  /*02a0*/  SGXT.U32 R13, R3, 0x1 ;  /* 0x00000001030d781a */ /* 0x000fe40000000000 */
[C---:B------:R-:W-:Y:S02]  /*02b0*/  LOP3.LUT R3, R0.reuse, 0x80, RZ, 0xfc, !PT ;  /* 0x0000008000037812 */ /* 0x040fe400078efcff */
[----:B---3--:R-:W-:Y:S02]  /*02c0*/  LOP3.LUT R14, R0, 0x100, RZ, 0xfc, !PT ;  /* 0x00000100000e7812 */ /* 0x008fe400078efcff */
[----:B------:R-:W-:Y:S02]  /*02d0*/  LOP3.LUT R2, R2, 0x4, RZ, 0xc0, !PT ;  /* 0x0000000402027812 */ /* 0x000fe400078ec0ff */
[----:B------:R-:W-:Y:S02]  /*02e0*/  LOP3.LUT R15, R0, 0x180, RZ, 0xfc, !PT ;  /* 0x00000180000f7812 */ /* 0x000fe400078efcff */
[----:B------:R-:W-:Y:S01]  /*02f0*/  SHF.R.U32.HI R3, RZ, 0x4, R3 ;  /* 0x00000004ff037819 */ /* 0x000fe20000011603 */
[----:B------:R-:W-:Y:S01]  /*0300*/  VIADD R23, R2, UR5 ;  /* 0x0000000502177c36 */ /* 0x000fe20008000000 */
[----:B------:R-:W-:-:S02]  /*0310*/  SHF.R.U32.HI R14, RZ, 0x4, R14 ;  /* 0x00000004ff0e7819 */ /* 0x000fc4000001160e */
[----:B------:R-:W-:Y:S01]  /*0320*/  LOP3.LUT R13, R13, UR4, RZ, 0xfc, !PT ;  /* 0x000000040d0d7c12 */ /* 0x000fe2000f8efcff */
[----:B------:R-:W-:Y:S01]  /*0330*/  IMAD R23, R0, 0x4, R23 ;  /* 0x0000000400177824 */ /* 0x000fe200078e0217 */
[----:B------:R-:W-:Y:S02]  /*0340*/  SHF.R.U32.HI R2, RZ, 0x4, R15 ;  /* 0x00000004ff027819 */ /* 0x000fe4000001160f */
[----:B------:R-:W-:Y:S02]  /*0350*/  LOP3.LUT R15, R3, 0xc, RZ, 0xc0, !PT ;  /* 0x0000000c030f7812 */ /* 0x000fe400078ec0ff */
[----:B------:R-:W-:Y:S01]  /*0360*/  LOP3.LUT R16, R14, 0x14, RZ, 0xc0, !PT ;  /* 0x000000140e107812 */ /* 0x000fe200078ec0ff */
[C---:B------:R-:W-:Y:S01]  /*0370*/  IMAD.HI R14, R13.reuse, 0x55555556, RZ ;  /* 0x555555560d0e7827 */ /* 0x040fe200078e02ff */
[----:B------:R-:W-:Y:S02]  /*0380*/  LOP3.LUT R3, R13, 0x2, RZ, 0xfc, !PT ;  /* 0x000000020d037812 */ /* 0x000fe400078efcff */
[----:B------:R-:W-:Y:S01]  /*0390*/  LOP3.LUT R17, R2, 0x1c, RZ, 0xc0, !PT ;  /* 0x0000001c02117812 */ /* 0x000fe200078ec0ff */
[----:B------:R-:W-:Y:S01]  /*03a0*/  VIADD R21, R16, UR5 ;  /* 0x0000000510157c36 */ /* 0x000fe20008000000 */
[----:B------:R-:W-:Y:S01]  /*03b0*/  LEA.HI R14, R14, R14, RZ, 0x1 ;  /* 0x0000000e0e0e7211 */ /* 0x000fe200078f08ff */
[----:B------:R-:W-:Y:S01]  /*03c0*/  IMAD.HI R16, R3, 0x55555556, RZ ;  /* 0x5555555603107827 */ /* 0x000fe200078e02ff */
[----:B------:R-:W-:-:S02]  /*03d0*/  IADD3 R19, R15, UR5, RZ ;  /* 0x000000050f137c10 */ /* 0x000fc4000fffe0ff */
[----:B------:R-:W-:Y:S01]  /*03e0*/  LEA R21, R0, R21, 0x2 ;  /* 0x0000001500157211 */ /* 0x000fe200078e10ff */
[----:B------:R-:W-:Y:S01]  /*03f0*/  VIADD R15, R17, UR5 ;  /* 0x00000005110f7c36 */ /* 0x000fe20008000000 */
[----:B------:R-:W-:Y:S01]  /*0400*/  LEA.HI R16, R16, R16, RZ, 0x1 ;  /* 0x0000001010107211 */ /* 0x000fe200078f08ff */
[----:B------:R-:W-:Y:S01]  /*0410*/  IMAD R17, R14, -0x3, R13 ;  /* 0xfffffffd0e117824 */ /* 0x000fe200078e020d */
[C---:B------:R-:W-:Y:S01]  /*0420*/  LOP3.LUT R2, R13.reuse, 0x4, RZ, 0xfc, !PT ;  /* 0x000000040d027812 */ /* 0x040fe200078efcff */
[----:B------:R-:W-:Y:S01]  /*0430*/  IMAD R22, R0, 0x4, R19 ;  /* 0x0000000400167824 */ /* 0x000fe200078e0213 */
[----:B------:R-:W-:Y:S01]  /*0440*/  LOP3.LUT R26, R13, 0x6, RZ, 0xfc, !PT ;  /* 0x000000060d1a7812 */ /* 0x000fe200078efcff */
[----:B------:R-:W-:Y:S01]  /*0450*/  IMAD R17, R12, 0x3, R17 ;  /* 0x000000030c117824 */ /* 0x000fe200078e0211 */
[----:B------:R-:W-:Y:S01]  /*0460*/  ISETP.GE.AND P0, PT, R2, 0xc, PT ;  /* 0x0000000c0200780c */ /* 0x000fe20003f06270 */
[----:B------:R-:W-:Y:S01]  /*0470*/  IMAD R19, R16, -0x3, R3 ;  /* 0xfffffffd10137824 */ /* 0x000fe200078e0203 */
[----:B------:R-:W-:Y:S01]  /*0480*/  ISETP.GE.AND P5, PT, R3, 0xc, PT ;  /* 0x0000000c0300780c */ /* 0x000fe20003fa6270 */
[----:B------:R-:W-:Y:S01]  /*0490*/  IMAD R0, R0, 0x4, R15 ;  /* 0x0000000400007824 */ /* 0x000fe200078e020f */
[----:B------:R-:W-:Y:S01]  /*04a0*/  ISETP.GE.AND P4, PT, R13, 0xc, PT ;  /* 0x0000000c0d00780c */ /* 0x000fe20003f86270 */
[----:B------:R-:W-:Y:S01]  /*04b0*/  IMAD R17, R14, 0x30000, R17 ;  /* 0x000300000e117824 */ /* 0x000fe200078e0211 */
[----:B------:R-:W-:Y:S01]  /*04c0*/  ISETP.GE.AND P3, PT, R26, 0xc, PT ;  /* 0x0000000c1a00780c */ /* 0x000fe20003f66270 */
[----:B------:R-:W-:-:S02]  /*04d0*/  IMAD R19, R16, 0x30000, R19 ;  /* 0x0003000010137824 */ /* 0x000fc400078e0213 */
[----:B------:R-:W-:-:S05]  /*04e0*/  IMAD.HI R25, R2, 0x55555556, RZ ;  /* 0x5555555602197827 */ /* 0x000fca00078e02ff */
[----:B------:R-:W-:-:S05]  /*04f0*/  LEA.HI R25, R25, R25, RZ, 0x1 ;  /* 0x0000001919197211 */ /* 0x000fca00078f08ff */
[----:B------:R-:W-:-:S04]  /*0500*/  IMAD R2, R25, -0x3, R2 ;  /* 0xfffffffd19027824 */ /* 0x000fc800078e0202 */
[----:B------:R-:W-:Y:S01]  /*0510*/  IMAD R15, R25, 0x30000, R2 ;  /* 0x00030000190f7824 */ /* 0x000fe200078e0202 */
[----:B------:R-:W-:Y:S01]  /*0520*/  LOP3.LUT R25, R13, 0x8, RZ, 0xfc, !PT ;  /* 0x000000080d197812 */ /* 0x000fe200078efcff */
[----:B------:R-:W-:-:S03]  /*0530*/  IMAD.HI R2, R26, 0x55555556, RZ ;  /* 0x555555561a027827 */ /* 0x000fc600078e02ff */
[----:B------:R-:W-:Y:S01]  /*0540*/  ISETP.GE.AND P2, PT, R25, 0xc, PT ;  /* 0x0000000c1900780c */ /* 0x000fe20003f46270 */
[----:B------:R-:W-:Y:S01]  /*0550*/  IMAD R15, R12, 0x3, R15 ;  /* 0x000000030c0f7824 */ /* 0x000fe200078e020f */
[----:B------:R-:W-:Y:S02]  /*0560*/  LEA.HI R27, R2, R2, RZ, 0x1 ;  /* 0x00000002021b7211 */ /* 0x000fe400078f08ff */
[----:B------:R-:W0:Y:S03]  /*0570*/  LDC.64 R2, c[0x0][0x218] ;  /* 0x00008600ff027b82 */ /* 0x000e260000000a00 */
[----:B------:R-:W-:-:S04]  /*0580*/  IMAD R26, R27, -0x3, R26 ;  /* 0xfffffffd1b1a7824 */ /* 0x000fc800078e021a */
[----:B------:R-:W-:Y:S01]  /*0590*/  IMAD R27, R27, 0x30000, R26 ;  /* 0x000300001b1b7824 */ /* 0x000fe200078e021a */
[----:B--2---:R-:W-:Y:S04]  /*05a0*/  STS [R24], R8 ;  /* 0x0000000818007388 */ /* 0x004fe80000000800 */
[----:B------:R-:W-:Y:S04]  /*05b0*/  STS [R24+0x4], R9 ;  /* 0x0000040918007388 */ /* 0x000fe80000000800 */
[----:B------:R-:W-:Y:S04]  /*05c0*/  STS [R24+0x8], R10 ;  /* 0x0000080a18007388 */ /* 0x000fe80000000800 */
[----:B------:R1:W-:Y:S01]  /*05d0*/  STS [R24+0xc], R11 ;  /* 0x00000c0b18007388 */ /* 0x0003e20000000800 */
[----:B------:R-:W-:Y:S01]  /*05e0*/  BAR.SYNC.DEFER_BLOCKING 0x0 ;  /* 0x0000000000007b1d */ /* 0x000fe20000010000 */
[----:B-1----:R-:W-:-:S04]  /*05f0*/  LOP3.LUT R11, R13, 0xa, RZ, 0xfc, !PT ;  /* 0x0000000a0d0b7812 */ /* 0x002fc800078efcff */
[----:B------:R-:W-:Y:S01]  /*0600*/  ISETP.GE.AND P1, PT, R11, 0xc, PT ;  /* 0x0000000c0b00780c */ /* 0x000fe20003f26270 */
[----:B------:R-:W1:Y:S04]  /*0610*/  LDS R20, [R23] ;  /* 0x0000000017147984 */ /* 0x000e680000000800 */
[----:B------:R-:W2:Y:S04]  /*0620*/  LDS R18, [R22+0x200] ;  /* 0x0002000016127984 */ /* 0x000ea80000000800 */
[----:B------:R-:W3:Y:S04]  /*0630*/  LDS R16, [R21+0x400] ;  /* 0x0004000015107984 */ /* 0x000ee80000000800 */
[----:B------:R-:W5:Y:S01]  /*0640*/  LDS R14, [R0+0x600] ;  /* 0x00060000000e7984 */ /* 0x000f620000000800 */
[----:B------:R-:W-:Y:S06]  /*0650*/  BAR.SYNC.DEFER_BLOCKING 0x0 ;  /* 0x0000000000007b1d */ /* 0x000fec0000010000 */
[----:B----4-:R4:W-:Y:S04]  /*0660*/  STS [R24], R4 ;  /* 0x0000000418007388 */ /* 0x0109e80000000800 */
[----:B------:R0:W-:Y:S04]  /*0670*/  STS [R24+0x4], R5 ;  /* 0x0000040518007388 */ /* 0x0001e80000000800 */
[----:B------:R0:W-:Y:S01]  /*0680*/  STS [R24+0x8], R6 ;  /* 0x0000080618007388 */ /* 0x0001e20000000800 */
[----:B----4-:R-:W-:-:S03]  /*0690*/  LOP3.LUT R4, R13, 0xc, RZ, 0xfc, !PT ;  /* 0x0000000c0d047812 */ /* 0x010fc600078efcff */
[----:B------:R4:W-:Y:S01]  /*06a0*/  STS [R24+0xc], R7 ;  /* 0x00000c0718007388 */ /* 0x0009e20000000800 */
[----:B0-----:R-:W-:Y:S01]  /*06b0*/  IMAD.HI R5, R11, 0x55555556, RZ ;  /* 0x555555560b057827 */ /* 0x001fe200078e02ff */
[----:B------:R-:W-:Y:S03]  /*06c0*/  BAR.SYNC.DEFER_BLOCKING 0x0 ;  /* 0x0000000000007b1d */ /* 0x000fe60000010000 */
[----:B------:R-:W-:-:S04]  /*06d0*/  IMAD.HI R6, R4, 0x55555556, RZ ;  /* 0x5555555604067827 */ /* 0x000fc800078e02ff */
[----:B----4-:R-:W-:-:S04]  /*06e0*/  IMAD.HI R24, R25, 0x55555556, RZ ;  /* 0x5555555619187827 */ /* 0x010fc800078e02ff */
[----:B------:R-:W-:Y:S01]  /*06f0*/  IMAD R7, R12, 0x3, R19 ;  /* 0x000000030c077824 */ /* 0x000fe200078e0213 */
[----:B------:R-:W-:-:S05]  /*0700*/  LEA.HI R24, R24, R24, RZ, 0x1 ;  /* 0x0000001818187211 */ /* 0x000fca00078f08ff */
[----:B------:R-:W-:Y:S01]  /*0710*/  IMAD R25, R24, -0x3, R25 ;  /* 0xfffffffd18197824 */ /* 0x000fe200078e0219 */
[----:B------:R-:W0:Y:S04]  /*0720*/  LDS R8, [R23] ;  /* 0x0000000017087984 */ /* 0x000e280000000800 */
[----:B------:R4:W0:Y:S04]  /*0730*/  LDS R10, [R22+0x200] ;  /* 0x00020000160a7984 */ /* 0x0008280000000800 */
[----:B------:R1:W0:Y:S01]  /*0740*/  LDS R9, [R21+0x400] ;  /* 0x0004000015097984 */ /* 0x0002220000000800 */
[----:B----4-:R-:W-:-:S02]  /*0750*/  LEA.HI R22, R5, R5, RZ, 0x1 ;  /* 0x0000000505167211 */ /* 0x010fc400078f08ff */
[----:B-1----:R-:W-:-:S03]  /*0760*/  LEA.HI R21, R6, R6, RZ, 0x1 ;  /* 0x0000000606157211 */ /* 0x002fc600078f08ff */
[----:B------:R-:W-:Y:S02]  /*0770*/  IMAD R11, R22, -0x3, R11 ;  /* 0xfffffffd160b7824 */ /* 0x000fe400078e020b */
[----:B------:R-:W-:-:S04]  /*0780*/  IMAD.WIDE R6, R7, 0x4, R2 ;  /* 0x0000000407067825 */ /* 0x000fc800078e0202 */
[----:B------:R-:W-:Y:S02]  /*0790*/  IMAD R26, R21, -0x3, R4 ;  /* 0xfffffffd151a7824 */ /* 0x000fe400078e0204 */
[----:B------:R-:W-:-:S04]  /*07a0*/  IMAD.WIDE R4, R17, 0x4, R2 ;  /* 0x0000000411047825 */ /* 0x000fc800078e0202 */
[----:B------:R-:W-:Y:S01]  /*07b0*/  IMAD R17, R24, 0x30000, R25 ;  /* 0x0003000018117824 */ /* 0x000fe200078e0219 */
[----:B------:R1:W-:Y:S01]  /*07c0*/  @!P4 STG.E desc[UR8][R4.64], R20 ;  /* 0x000000140400c986 */ /* 0x0003e2000c101908 */
[----:B------:R-:W-:Y:S01]  /*07d0*/  IMAD R11, R22, 0x30000, R11 ;  /* 0x00030000160b7824 */ /* 0x000fe200078e020b */
[----:B------:R-:W-:Y:S01]  /*07e0*/  PLOP3.LUT P4, PT, PT, PT, UP0, 0x80, 0x0 ;  /* 0x000000000000781c */ /* 0x000fe20003f8f008 */
[----:B------:R-:W-:Y:S01]  /*07f0*/  IMAD R21, R21, 0x30000, R26 ;  /* 0x0003000015157824 */ /* 0x000fe200078e021a */
[----:B--2---:R2:W-:Y:S01]  /*0800*/  @!P5 STG.E desc[UR8][R6.64], R18 ;  /* 0x000000120600d986 */ /* 0x0045e2000c101908 */
[----:B------:R-:W-:Y:S01]  /*0810*/  PLOP3.LUT P5, PT, PT, PT, UP0, 0x40, 0x0 ;  /* 0x000000000000781c */ /* 0x000fe20003fae808 */
[C---:B------:R-:W-:Y:S02]  /*0820*/  IMAD R25, R12.reuse, 0x3, R27 ;  /* 0x000000030c197824 */ /* 0x040fe400078e021b */
[C---:B------:R-:W-:Y:S02]  /*0830*/  IMAD R17, R12.reuse, 0x3, R17 ;  /* 0x000000030c117824 */ /* 0x040fe400078e0211 */
[----:B------:R-:W-:-:S02]  /*0840*/  IMAD R11, R12, 0x3, R11 ;  /* 0x000000030c0b7824 */ /* 0x000fc400078e020b */
[----:B------:R-:W-:Y:S02]  /*0850*/  IMAD R19, R12, 0x3, R21 ;  /* 0x000000030c137824 */ /* 0x000fe400078e0215 */
[----:B------:R-:W-:-:S04]  /*0860*/  IMAD.WIDE R22, R15, 0x4, R2 ;  /* 0x000000040f167825 */ /* 0x000fc800078e0202 */
[--C-:B------:R-:W-:Y:S01]  /*0870*/  IMAD.WIDE R24, R25, 0x4, R2.reuse ;  /* 0x0000000419187825 */ /* 0x100fe200078e0202 */
[----:B---3--:R3:W-:Y:S03]  /*0880*/  @!P0 STG.E desc[UR8][R22.64], R16 ;  /* 0x0000001016008986 */ /* 0x0087e6000c101908 */
[--C-:B-1----:R-:W-:Y:S01]  /*0890*/  IMAD.WIDE R4, R17, 0x4, R2.reuse ;  /* 0x0000000411047825 */ /* 0x102fe200078e0202 */
[----:B-----5:R3:W-:Y:S03]  /*08a0*/  @!P3 STG.E desc[UR8][R24.64], R14 ;  /* 0x0000000e1800b986 */ /* 0x0207e6000c101908 */
[--C-:B--2---:R-:W-:Y:S01]  /*08b0*/  IMAD.WIDE R6, R11, 0x4, R2.reuse ;  /* 0x000000040b067825 */ /* 0x104fe200078e0202 */
[----:B0-----:R3:W-:Y:S03]  /*08c0*/  @!P2 STG.E desc[UR8][R4.64], R8 ;  /* 0x000000080400a986 */ /* 0x0017e6000c101908 */
[----:B------:R-:W-:Y:S01]  /*08d0*/  IMAD.WIDE R18, R19, 0x4, R2 ;  /* 0x0000000413127825 */ /* 0x000fe200078e0202 */
[----:B------:R3:W-:Y:S04]  /*08e0*/  @!P1 STG.E desc[UR8][R6.64], R10 ;  /* 0x0000000a06009986 */ /* 0x0007e8000c101908 */
[----:B------:R3:W-:Y:S01]  /*08f0*/  @!P4 STG.E desc[UR8][R18.64], R9 ;  /* 0x000000091200c986 */ /* 0x0007e2000c101908 */
[----:B------:R-:W-:Y:S05]  /*0900*/  @!P5 EXIT ;  /* 0x000000000000d94d */ /* 0x000fea0003800000 */
[----:B---3--:R-:W0:Y:S01]  /*0910*/  LDS R5, [R0+0x600] ;  /* 0x0006000000057984 */ /* 0x008e220000000800 */
[----:B------:R-:W-:-:S05]  /*0920*/  LOP3.LUT R13, R13, 0xe, RZ, 0xfc, !PT ;  /* 0x0000000e0d0d7812 */ /* 0x000fca00078efcff */
[----:B------:R-:W-:-:S05]  /*0930*/  IMAD.HI R4, R13, 0x55555556, RZ ;  /* 0x555555560d047827 */ /* 0x000fca00078e02ff */
[----:B------:R-:W-:-:S05]  /*0940*/  LEA.HI R4, R4, R4, RZ, 0x1 ;  /* 0x0000000404047211 */ /* 0x000fca00078f08ff */
[----:B------:R-:W-:-:S04]  /*0950*/  IMAD R13, R4, -0x3, R13 ;  /* 0xfffffffd040d7824 */ /* 0x000fc800078e020d */
[----:B------:R-:W-:-:S04]  /*0960*/  IMAD R13, R4, 0x30000, R13 ;  /* 0x00030000040d7824 */ /* 0x000fc800078e020d */
[----:B------:R-:W-:-:S04]  /*0970*/  IMAD R13, R12, 0x3, R13 ;  /* 0x000000030c0d7824 */ /* 0x000fc800078e020d */
[----:B------:R-:W-:-:S05]  /*0980*/  IMAD.WIDE R2, R13, 0x4, R2 ;  /* 0x000000040d027825 */ /* 0x000fca00078e0202 */
[----:B0-----:R-:W-:Y:S01]  /*0990*/  STG.E desc[UR8][R2.64], R5 ;  /* 0x0000000502007986 */ /* 0x001fe2000c101908 */
[----:B------:R-:W-:Y:S05]  /*09a0*/  EXIT ;  /* 0x000000000000794d */ /* 0x000fea0003800000 */
.L_x_0:
[----:B------:R-:W-:-:S00]  /*09b0*/  BRA `(.L_x_0) ;  /* 0xfffffffc00fc7947 */ /* 0x000fc0000383ffff */
[----:B------:R-:W-:-:S00]  /*09c0*/  NOP ;  /* 0x0000000000007918 */ /* 0x000fc00000000000 */
        /* <DEDUP_REMOVED lines=11> */
.L_x_1:


//--------------------- .nv.shared.triton_poi_fused_5 --------------------------
	.section	.nv.shared.triton_poi_fused_5,"aw",@nobits
	.sectionflags	@""
	.align	16
	.zero		1024


//--------------------- .nv.constant0.triton_poi_fused_5 --------------------------
	.section	.nv.constant0.triton_poi_fused_5,"a",@progbits
	.sectionflags	@""
	.align	4
.nv.constant0.triton_poi_fused_5:
	.zero		552
